//
// Generated by NVIDIA NVVM Compiler
//
// Compiler Build ID: CL-36424714
// Cuda compilation tools, release 13.0, V13.0.88
// Based on NVVM 20.0.0
//

.version 9.0
.target sm_100
.address_size 64

	// .globl	_Z14distanceKernelPfS_S_

.visible .entry _Z14distanceKernelPfS_S_(
	.param .u64 .ptr .align 1 _Z14distanceKernelPfS_S__param_0,
	.param .u64 .ptr .align 1 _Z14distanceKernelPfS_S__param_1,
	.param .u64 .ptr .align 1 _Z14distanceKernelPfS_S__param_2
)
{
	.reg .b32 	%r<5>;
	.reg .b32 	%f<4>;
	.reg .b64 	%rd<11>;

	ld.param.u64 	%rd1, [_Z14distanceKernelPfS_S__param_0];
	ld.param.u64 	%rd2, [_Z14distanceKernelPfS_S__param_1];
	ld.param.u64 	%rd3, [_Z14distanceKernelPfS_S__param_2];
	cvta.to.global.u64 	%rd4, %rd1;
	cvta.to.global.u64 	%rd5, %rd3;
	cvta.to.global.u64 	%rd6, %rd2;
	mov.u32 	%r1, %ctaid.x;
	mov.u32 	%r2, %ntid.x;
	mov.u32 	%r3, %tid.x;
	mad.lo.s32 	%r4, %r1, %r2, %r3;
	mul.wide.s32 	%rd7, %r4, 4;
	add.s64 	%rd8, %rd6, %rd7;
	ld.global.f32 	%f1, [%rd8];
	add.s64 	%rd9, %rd5, %rd7;
	ld.global.f32 	%f2, [%rd9];
	add.f32 	%f3, %f1, %f2;
	add.s64 	%rd10, %rd4, %rd7;
	st.global.f32 	[%rd10], %f3;
	ret;

}


// ===== COMPILED SASS (sm_100) =====

	.target	sm_100

	.elftype	@"ET_EXEC"


//--------------------- .note.nv.tkinfo           --------------------------
	.section	.note.nv.tkinfo,"",@"SHT_NOTE"
	.sectionflags	@"SHF_NOTE_NV_TKINFO"
	.tkinfo
        /*0018*/ 	.word	0x00000002
        /*0030*/ 	.string	""
        /*0030*/ 	.string	"ptxas"
        /*0030*/ 	.string	"Cuda compilation tools, release 13.0, V13.0.88"
        /*0030*/ 	.string	"Build cuda_13.0.r13.0/compiler.36424714_0"
        /*0030*/ 	.string	"-arch sm_100 -m 64 "



//--------------------- .note.nv.cuinfo           --------------------------
	.section	.note.nv.cuinfo,"",@"SHT_NOTE"
	.sectionflags	@"SHF_NOTE_NV_CUINFO"
        /*0018*/ 	.short	0x0002
        /*001a*/ 	.short	0x0064
        /*001c*/ 	.short	0x0082
	.zero		2


//--------------------- .nv.info                  --------------------------
	.section	.nv.info,"",@"SHT_CUDA_INFO"
	.align	4


	//----- nvinfo : EIATTR_REGCOUNT
	.align		4
        /*0000*/ 	.byte	0x04, 0x2f
        /*0002*/ 	.short	(.L_1 - .L_0)
	.align		4
.L_0:
        /*0004*/ 	.word	index@(_Z14distanceKernelPfS_S_)
        /*0008*/ 	.word	0x0000000c


	//----- nvinfo : EIATTR_FRAME_SIZE
	.align		4
.L_1:
        /*000c*/ 	.byte	0x04, 0x11
        /*000e*/ 	.short	(.L_3 - .L_2)
	.align		4
.L_2:
        /*0010*/ 	.word	index@(_Z14distanceKernelPfS_S_)
        /*0014*/ 	.word	0x00000000


	//----- nvinfo : EIATTR_MIN_STACK_SIZE
	.align		4
.L_3:
        /*0018*/ 	.byte	0x04, 0x12
        /*001a*/ 	.short	(.L_5 - .L_4)
	.align		4
.L_4:
        /*001c*/ 	.word	index@(_Z14distanceKernelPfS_S_)
        /*0020*/ 	.word	0x00000000
.L_5:


//--------------------- .nv.compat                --------------------------
	.section	.nv.compat,"",@"SHT_CUDA_COMPAT_INFO"
	.align	4
        /*0000*/ 	.byte	0x02, 0x09, 0x00, 0x00, 0x02, 0x02, 0x01, 0x00, 0x02, 0x05, 0x05, 0x00, 0x03, 0x07, 0x01, 0x01
        /*0010*/ 	.byte	0x02, 0x03, 0x00, 0x00, 0x02, 0x06, 0x01, 0x00, 0x04, 0x0b, 0x08, 0x00, 0x09, 0x00, 0x00, 0x00
        /*0020*/ 	.byte	0x00, 0x00, 0x00, 0x00


//--------------------- .nv.info._Z14distanceKernelPfS_S_ --------------------------
	.section	.nv.info._Z14distanceKernelPfS_S_,"",@"SHT_CUDA_INFO"
	.sectionflags	@""
	.align	4


	//----- nvinfo : EIATTR_CUDA_API_VERSION
	.align		4
        /*0000*/ 	.byte	0x04, 0x37
        /*0002*/ 	.short	(.L_7 - .L_6)
.L_6:
        /*0004*/ 	.word	0x00000082


	//----- nvinfo : EIATTR_KPARAM_INFO
	.align		4
.L_7:
        /*0008*/ 	.byte	0x04, 0x17
        /*000a*/ 	.short	(.L_9 - .L_8)
.L_8:
        /*000c*/ 	.word	0x00000000
        /*0010*/ 	.short	0x0002
        /*0012*/ 	.short	0x0010
        /*0014*/ 	.byte	0x00, 0xf5, 0x21, 0x00


	//----- nvinfo : EIATTR_KPARAM_INFO
	.align		4
.L_9:
        /*0018*/ 	.byte	0x04, 0x17
        /*001a*/ 	.short	(.L_11 - .L_10)
.L_10:
        /*001c*/ 	.word	0x00000000
        /*0020*/ 	.short	0x0001
        /*0022*/ 	.short	0x0008
        /*0024*/ 	.byte	0x00, 0xf5, 0x21, 0x00


	//----- nvinfo : EIATTR_KPARAM_INFO
	.align		4
.L_11:
        /*0028*/ 	.byte	0x04, 0x17
        /*002a*/ 	.short	(.L_13 - .L_12)
.L_12:
        /*002c*/ 	.word	0x00000000
        /*0030*/ 	.short	0x0000
        /*0032*/ 	.short	0x0000
        /*0034*/ 	.byte	0x00, 0xf5, 0x21, 0x00


	//----- nvinfo : EIATTR_SPARSE_MMA_MASK
	.align		4
.L_13:
        /*0038*/ 	.byte	0x03, 0x50
        /*003a*/ 	.short	0x0000


	//----- nvinfo : EIATTR_MAXREG_COUNT
	.align		4
        /*003c*/ 	.byte	0x03, 0x1b
        /*003e*/ 	.short	0x00ff


	//----- nvinfo : EIATTR_MERCURY_ISA_VERSION
	.align		4
        /*0040*/ 	.byte	0x03, 0x5f
        /*0042*/ 	.short	0x0101


	//----- nvinfo : EIATTR_VRC_CTA_INIT_COUNT
	.align		4
        /*0044*/ 	.byte	0x02, 0x4a
	.zero		1
	.zero		1


	//----- nvinfo : EIATTR_EXIT_INSTR_OFFSETS
	.align		4
        /*0048*/ 	.byte	0x04, 0x1c
        /*004a*/ 	.short	(.L_15 - .L_14)


	//   ....[0]....
.L_14:
        /*004c*/ 	.word	0x00000100


	//----- nvinfo : EIATTR_CBANK_PARAM_SIZE
	.align		4
.L_15:
        /*0050*/ 	.byte	0x03, 0x19
        /*0052*/ 	.short	0x0018


	//----- nvinfo : EIATTR_PARAM_CBANK
	.align		4
        /*0054*/ 	.byte	0x04, 0x0a
        /*0056*/ 	.short	(.L_17 - .L_16)
	.align		4
.L_16:
        /*0058*/ 	.word	index@(.nv.constant0._Z14distanceKernelPfS_S_)
        /*005c*/ 	.short	0x0380
        /*005e*/ 	.short	0x0018


	//----- nvinfo : EIATTR_SW_WAR
	.align		4
.L_17:
        /*0060*/ 	.byte	0x04, 0x36
        /*0062*/ 	.short	(.L_19 - .L_18)
.L_18:
        /*0064*/ 	.word	0x00000008
.L_19:


//--------------------- .nv.callgraph             --------------------------
	.section	.nv.callgraph,"",@"SHT_CUDA_CALLGRAPH"
	.align	4
	.sectionentsize	8
	.align		4
        /*0000*/ 	.word	0x00000000
	.align		4
        /*0004*/ 	.word	0xffffffff
	.align		4
        /*0008*/ 	.word	0x00000000
	.align		4
        /*000c*/ 	.word	0xfffffffe
	.align		4
        /*0010*/ 	.word	0x00000000
	.align		4
        /*0014*/ 	.word	0xfffffffd
	.align		4
        /*0018*/ 	.word	0x00000000
	.align		4
        /*001c*/ 	.word	0xfffffffc


//--------------------- .text._Z14distanceKernelPfS_S_ --------------------------
	.section	.text._Z14distanceKernelPfS_S_,"ax",@progbits
	.align	128
        .global         _Z14distanceKernelPfS_S_
        .type           _Z14distanceKernelPfS_S_,@function
        .size           _Z14distanceKernelPfS_S_,(.L_x_1 - _Z14distanceKernelPfS_S_)
        .other          _Z14distanceKernelPfS_S_,@"STO_CUDA_ENTRY STV_DEFAULT"
_Z14distanceKernelPfS_S_:
.text._Z14distanceKernelPfS_S_:
[----:B------:R-:W-:Y:S01]  /*0000*/  LDC R1, c[0x0][0x37c] ;  /* 0x0000df00ff017b82 */ /* 0x000fe20000000800 */
[----:B------:R-:W0:Y:S07]  /*0010*/  S2R R0, SR_TID.X ;  /* 0x0000000000007919 */ /* 0x000e2e0000002100 */
[----:B------:R-:W0:Y:S01]  /*0020*/  S2UR UR6, SR_CTAID.X ;  /* 0x00000000000679c3 */ /* 0x000e220000002500 */
[----:B------:R-:W1:Y:S07]  /*0030*/  LDCU.64 UR4, c[0x0][0x358] ;  /* 0x00006b00ff0477ac */ /* 0x000e6e0008000a00 */
[----:B------:R-:W0:Y:S08]  /*0040*/  LDC R9, c[0x0][0x360] ;  /* 0x0000d800ff097b82 */ /* 0x000e300000000800 */
[----:B------:R-:W2:Y:S08]  /*0050*/  LDC.64 R2, c[0x0][0x388] ;  /* 0x0000e200ff027b82 */ /* 0x000eb00000000a00 */
[----:B------:R-:W3:Y:S01]  /*0060*/  LDC.64 R4, c[0x0][0x390] ;  /* 0x0000e400ff047b82 */ /* 0x000ee20000000a00 */
[----:B0-----:R-:W-:-:S07]  /*0070*/  IMAD R9, R9, UR6, R0 ;  /* 0x0000000609097c24 */ /* 0x001fce000f8e0200 */
[----:B------:R-:W0:Y:S01]  /*0080*/  LDC.64 R6, c[0x0][0x380] ;  /* 0x0000e000ff067b82 */ /* 0x000e220000000a00 */
[----:B--2---:R-:W-:-:S06]  /*0090*/  IMAD.WIDE R2, R9, 0x4, R2 ;  /* 0x0000000409027825 */ /* 0x004fcc00078e0202 */
[----:B-1----:R-:W2:Y:S01]  /*00a0*/  LDG.E R2, desc[UR4][R2.64] ;  /* 0x0000000402027981 */ /* 0x002ea2000c1e1900 */
[----:B---3--:R-:W-:-:S06]  /*00b0*/  IMAD.WIDE R4, R9, 0x4, R4 ;  /* 0x0000000409047825 */ /* 0x008fcc00078e0204 */
[----:B------:R-:W2:Y:S01]  /*00c0*/  LDG.E R5, desc[UR4][R4.64] ;  /* 0x0000000404057981 */ /* 0x000ea2000c1e1900 */
[----:B0-----:R-:W-:-:S04]  /*00d0*/  IMAD.WIDE R6, R9, 0x4, R6 ;  /* 0x0000000409067825 */ /* 0x001fc800078e0206 */
[----:B--2---:R-:W-:-:S05]  /*00e0*/  FADD R9, R2, R5 ;  /* 0x0000000502097221 */ /* 0x004fca0000000000 */
[----:B------:R-:W-:Y:S01]  /*00f0*/  STG.E desc[UR4][R6.64], R9 ;  /* 0x0000000906007986 */ /* 0x000fe2000c101904 */
[----:B------:R-:W-:Y:S05]  /*0100*/  EXIT ;  /* 0x000000000000794d */ /* 0x000fea0003800000 */
.L_x_0:
[----:B------:R-:W-:-:S00]  /*0110*/  BRA `(.L_x_0) ;  /* 0xfffffffc00fc7947 */ /* 0x000fc0000383ffff */
[----:B------:R-:W-:-:S00]  /*0120*/  NOP ;  /* 0x0000000000007918 */ /* 0x000fc00000000000 */
        /* <DEDUP_REMOVED lines=13> */
.L_x_1:


//--------------------- .nv.shared.reserved.0     --------------------------
	.section	.nv.shared.reserved.0,"aw",@nobits
	.weak		__nv_reservedSMEM_offset_0_alias
	.size		__nv_reservedSMEM_offset_0_alias, 0, 64
	.other		__nv_reservedSMEM_offset_0_alias,@"STO_CUDA_RESERVED_SHARED STV_DEFAULT"
__nv_reservedSMEM_offset_0_alias:
	.zero		0
	.zero		64


//--------------------- .nv.constant0._Z14distanceKernelPfS_S_ --------------------------
	.section	.nv.constant0._Z14distanceKernelPfS_S_,"a",@progbits
	.sectionflags	@""
	.align	4
.nv.constant0._Z14distanceKernelPfS_S_:
	.zero		920


//--------------------- SYMBOLS --------------------------

	.type		.nv.reservedSmem.offset0,@object
	.size		.nv.reservedSmem.offset0,0x4
